//
// Generated by NVIDIA NVVM Compiler
//
// Compiler Build ID: CL-36424714
// Cuda compilation tools, release 13.0, V13.0.88
// Based on NVVM 20.0.0
//

.version 9.0
.target sm_100
.address_size 64

	// .globl	_Z9reductionPjS_i
// _ZZ9reductionPjS_iE10partialSum has been demoted

.visible .entry _Z9reductionPjS_i(
	.param .u64 .ptr .align 1 _Z9reductionPjS_i_param_0,
	.param .u64 .ptr .align 1 _Z9reductionPjS_i_param_1,
	.param .u32 _Z9reductionPjS_i_param_2
)
{
	.reg .pred 	%p<5>;
	.reg .b32 	%r<22>;
	.reg .b32 	%f<13>;
	.reg .b64 	%rd<11>;
	// demoted variable
	.shared .align 4 .b8 _ZZ9reductionPjS_iE10partialSum[128];
	ld.param.u64 	%rd3, [_Z9reductionPjS_i_param_0];
	ld.param.u64 	%rd2, [_Z9reductionPjS_i_param_1];
	ld.param.u32 	%r9, [_Z9reductionPjS_i_param_2];
	cvta.to.global.u64 	%rd1, %rd3;
	mov.u32 	%r1, %tid.x;
	mov.u32 	%r21, %ntid.x;
	mov.u32 	%r3, %ctaid.x;
	mul.lo.s32 	%r10, %r21, %r3;
	shl.b32 	%r11, %r10, 1;
	add.s32 	%r4, %r11, %r1;
	setp.ge.u32 	%p1, %r4, %r9;
	mov.f32 	%f11, 0f00000000;
	@%p1 bra 	$L__BB0_2;
	mul.wide.u32 	%rd4, %r4, 4;
	add.s64 	%rd5, %rd1, %rd4;
	ld.global.u32 	%r12, [%rd5];
	cvt.rn.f32.u32 	%f11, %r12;
$L__BB0_2:
	shl.b32 	%r13, %r1, 2;
	mov.u32 	%r14, _ZZ9reductionPjS_iE10partialSum;
	add.s32 	%r5, %r14, %r13;
	st.shared.f32 	[%r5], %f11;
	add.s32 	%r6, %r4, %r21;
	setp.ge.u32 	%p2, %r6, %r9;
	mov.f32 	%f12, 0f00000000;
	@%p2 bra 	$L__BB0_4;
	mul.wide.u32 	%rd6, %r6, 4;
	add.s64 	%rd7, %rd1, %rd6;
	ld.global.u32 	%r15, [%rd7];
	cvt.rn.f32.u32 	%f12, %r15;
$L__BB0_4:
	shl.b32 	%r16, %r21, 2;
	add.s32 	%r17, %r5, %r16;
	st.shared.f32 	[%r17], %f12;
$L__BB0_5:
	bar.sync 	0;
	setp.ge.u32 	%p3, %r1, %r21;
	@%p3 bra 	$L__BB0_7;
	shl.b32 	%r18, %r21, 2;
	add.s32 	%r19, %r5, %r18;
	ld.shared.f32 	%f7, [%r19];
	ld.shared.f32 	%f8, [%r5];
	add.f32 	%f9, %f7, %f8;
	st.shared.f32 	[%r5], %f9;
$L__BB0_7:
	shr.u32 	%r8, %r21, 1;
	setp.gt.u32 	%p4, %r21, 1;
	mov.u32 	%r21, %r8;
	@%p4 bra 	$L__BB0_5;
	cvta.to.global.u64 	%rd8, %rd2;
	ld.shared.f32 	%f10, [_ZZ9reductionPjS_iE10partialSum];
	cvt.rzi.u32.f32 	%r20, %f10;
	mul.wide.u32 	%rd9, %r3, 4;
	add.s64 	%rd10, %rd8, %rd9;
	st.global.u32 	[%rd10], %r20;
	ret;

}


// ===== COMPILED SASS (sm_100) =====

	.target	sm_100

	.elftype	@"ET_EXEC"


//--------------------- .note.nv.tkinfo           --------------------------
	.section	.note.nv.tkinfo,"",@"SHT_NOTE"
	.sectionflags	@"SHF_NOTE_NV_TKINFO"
	.tkinfo
        /*0018*/ 	.word	0x00000002
        /*0030*/ 	.string	""
        /*0030*/ 	.string	"ptxas"
        /*0030*/ 	.string	"Cuda compilation tools, release 13.0, V13.0.88"
        /*0030*/ 	.string	"Build cuda_13.0.r13.0/compiler.36424714_0"
        /*0030*/ 	.string	"-arch sm_100 -m 64 "



//--------------------- .note.nv.cuinfo           --------------------------
	.section	.note.nv.cuinfo,"",@"SHT_NOTE"
	.sectionflags	@"SHF_NOTE_NV_CUINFO"
        /*0018*/ 	.short	0x0002
        /*001a*/ 	.short	0x0064
        /*001c*/ 	.short	0x0082
	.zero		2


//--------------------- .nv.info                  --------------------------
	.section	.nv.info,"",@"SHT_CUDA_INFO"
	.align	4


	//----- nvinfo : EIATTR_REGCOUNT
	.align		4
        /*0000*/ 	.byte	0x04, 0x2f
        /*0002*/ 	.short	(.L_1 - .L_0)
	.align		4
.L_0:
        /*0004*/ 	.word	index@(_Z9reductionPjS_i)
        /*0008*/ 	.word	0x00000010


	//----- nvinfo : EIATTR_FRAME_SIZE
	.align		4
.L_1:
        /*000c*/ 	.byte	0x04, 0x11
        /*000e*/ 	.short	(.L_3 - .L_2)
	.align		4
.L_2:
        /*0010*/ 	.word	index@(_Z9reductionPjS_i)
        /*0014*/ 	.word	0x00000000


	//----- nvinfo : EIATTR_MIN_STACK_SIZE
	.align		4
.L_3:
        /*0018*/ 	.byte	0x04, 0x12
        /*001a*/ 	.short	(.L_5 - .L_4)
	.align		4
.L_4:
        /*001c*/ 	.word	index@(_Z9reductionPjS_i)
        /*0020*/ 	.word	0x00000000
.L_5:


//--------------------- .nv.compat                --------------------------
	.section	.nv.compat,"",@"SHT_CUDA_COMPAT_INFO"
	.align	4
        /*0000*/ 	.byte	0x02, 0x09, 0x00, 0x00, 0x02, 0x02, 0x01, 0x00, 0x02, 0x05, 0x05, 0x00, 0x03, 0x07, 0x01, 0x01
        /*0010*/ 	.byte	0x02, 0x03, 0x00, 0x00, 0x02, 0x06, 0x01, 0x00, 0x04, 0x0b, 0x08, 0x00, 0x09, 0x00, 0x00, 0x00
        /*0020*/ 	.byte	0x00, 0x00, 0x00, 0x00


//--------------------- .nv.info._Z9reductionPjS_i --------------------------
	.section	.nv.info._Z9reductionPjS_i,"",@"SHT_CUDA_INFO"
	.sectionflags	@""
	.align	4


	//----- nvinfo : EIATTR_CUDA_API_VERSION
	.align		4
        /*0000*/ 	.byte	0x04, 0x37
        /*0002*/ 	.short	(.L_7 - .L_6)
.L_6:
        /*0004*/ 	.word	0x00000082


	//----- nvinfo : EIATTR_KPARAM_INFO
	.align		4
.L_7:
        /*0008*/ 	.byte	0x04, 0x17
        /*000a*/ 	.short	(.L_9 - .L_8)
.L_8:
        /*000c*/ 	.word	0x00000000
        /*0010*/ 	.short	0x0002
        /*0012*/ 	.short	0x0010
        /*0014*/ 	.byte	0x00, 0xf0, 0x11, 0x00


	//----- nvinfo : EIATTR_KPARAM_INFO
	.align		4
.L_9:
        /*0018*/ 	.byte	0x04, 0x17
        /*001a*/ 	.short	(.L_11 - .L_10)
.L_10:
        /*001c*/ 	.word	0x00000000
        /*0020*/ 	.short	0x0001
        /*0022*/ 	.short	0x0008
        /*0024*/ 	.byte	0x00, 0xf5, 0x21, 0x00


	//----- nvinfo : EIATTR_KPARAM_INFO
	.align		4
.L_11:
        /*0028*/ 	.byte	0x04, 0x17
        /*002a*/ 	.short	(.L_13 - .L_12)
.L_12:
        /*002c*/ 	.word	0x00000000
        /*0030*/ 	.short	0x0000
        /*0032*/ 	.short	0x0000
        /*0034*/ 	.byte	0x00, 0xf5, 0x21, 0x00


	//----- nvinfo : EIATTR_SPARSE_MMA_MASK
	.align		4
.L_13:
        /*0038*/ 	.byte	0x03, 0x50
        /*003a*/ 	.short	0x0000


	//----- nvinfo : EIATTR_MAXREG_COUNT
	.align		4
        /*003c*/ 	.byte	0x03, 0x1b
        /*003e*/ 	.short	0x00ff


	//----- nvinfo : EIATTR_NUM_BARRIERS
	.align		4
        /*0040*/ 	.byte	0x02, 0x4c
        /*0042*/ 	.byte	0x01
	.zero		1


	//----- nvinfo : EIATTR_MERCURY_ISA_VERSION
	.align		4
        /*0044*/ 	.byte	0x03, 0x5f
        /*0046*/ 	.short	0x0101


	//----- nvinfo : EIATTR_VRC_CTA_INIT_COUNT
	.align		4
        /*0048*/ 	.byte	0x02, 0x4a
	.zero		1
	.zero		1


	//----- nvinfo : EIATTR_EXIT_INSTR_OFFSETS
	.align		4
        /*004c*/ 	.byte	0x04, 0x1c
        /*004e*/ 	.short	(.L_15 - .L_14)


	//   ....[0]....
.L_14:
        /*0050*/ 	.word	0x000002f0


	//----- nvinfo : EIATTR_CBANK_PARAM_SIZE
	.align		4
.L_15:
        /*0054*/ 	.byte	0x03, 0x19
        /*0056*/ 	.short	0x0014


	//----- nvinfo : EIATTR_PARAM_CBANK
	.align		4
        /*0058*/ 	.byte	0x04, 0x0a
        /*005a*/ 	.short	(.L_17 - .L_16)
	.align		4
.L_16:
        /*005c*/ 	.word	index@(.nv.constant0._Z9reductionPjS_i)
        /*0060*/ 	.short	0x0380
        /*0062*/ 	.short	0x0014


	//----- nvinfo : EIATTR_SW_WAR
	.align		4
.L_17:
        /*0064*/ 	.byte	0x04, 0x36
        /*0066*/ 	.short	(.L_19 - .L_18)
.L_18:
        /*0068*/ 	.word	0x00000008
.L_19:


//--------------------- .nv.callgraph             --------------------------
	.section	.nv.callgraph,"",@"SHT_CUDA_CALLGRAPH"
	.align	4
	.sectionentsize	8
	.align		4
        /*0000*/ 	.word	0x00000000
	.align		4
        /*0004*/ 	.word	0xffffffff
	.align		4
        /*0008*/ 	.word	0x00000000
	.align		4
        /*000c*/ 	.word	0xfffffffe
	.align		4
        /*0010*/ 	.word	0x00000000
	.align		4
        /*0014*/ 	.word	0xfffffffd
	.align		4
        /*0018*/ 	.word	0x00000000
	.align		4
        /*001c*/ 	.word	0xfffffffc


//--------------------- .text._Z9reductionPjS_i   --------------------------
	.section	.text._Z9reductionPjS_i,"ax",@progbits
	.align	128
        .global         _Z9reductionPjS_i
        .type           _Z9reductionPjS_i,@function
        .size           _Z9reductionPjS_i,(.L_x_2 - _Z9reductionPjS_i)
        .other          _Z9reductionPjS_i,@"STO_CUDA_ENTRY STV_DEFAULT"
_Z9reductionPjS_i:
.text._Z9reductionPjS_i:
[----:B------:R-:W-:Y:S01]  /*0000*/  LDC R1, c[0x0][0x37c] ;  /* 0x0000df00ff017b82 */ /* 0x000fe20000000800 */
[----:B------:R-:W0:Y:S01]  /*0010*/  S2R R13, SR_CTAID.X ;  /* 0x00000000000d7919 */ /* 0x000e220000002500 */
[----:B------:R-:W1:Y:S01]  /*0020*/  LDCU UR4, c[0x0][0x360] ;  /* 0x00006c00ff0477ac */ /* 0x000e620008000800 */
[----:B------:R-:W2:Y:S01]  /*0030*/  S2R R11, SR_TID.X ;  /* 0x00000000000b7919 */ /* 0x000ea20000002100 */
[----:B------:R-:W3:Y:S01]  /*0040*/  LDCU UR5, c[0x0][0x390] ;  /* 0x00007200ff0577ac */ /* 0x000ee20008000800 */
[----:B------:R-:W4:Y:S01]  /*0050*/  LDCU.64 UR6, c[0x0][0x358] ;  /* 0x00006b00ff0677ac */ /* 0x000f220008000a00 */
[----:B-1----:R-:W-:Y:S02]  /*0060*/  IMAD.U32 R6, RZ, RZ, UR4 ;  /* 0x00000004ff067e24 */ /* 0x002fe4000f8e00ff */
[----:B0-----:R-:W-:-:S04]  /*0070*/  IMAD R0, R13, UR4, RZ ;  /* 0x000000040d007c24 */ /* 0x001fc8000f8e02ff */
[----:B--2---:R-:W-:-:S05]  /*0080*/  IMAD R7, R0, 0x2, R11 ;  /* 0x0000000200077824 */ /* 0x004fca00078e020b */
[C---:B------:R-:W-:Y:S02]  /*0090*/  IADD3 R9, PT, PT, R7.reuse, R6, RZ ;  /* 0x0000000607097210 */ /* 0x040fe40007ffe0ff */
[----:B---3--:R-:W-:Y:S02]  /*00a0*/  ISETP.GE.U32.AND P0, PT, R7, UR5, PT ;  /* 0x0000000507007c0c */ /* 0x008fe4000bf06070 */
[----:B------:R-:W-:-:S11]  /*00b0*/  ISETP.GE.U32.AND P1, PT, R9, UR5, PT ;  /* 0x0000000509007c0c */ /* 0x000fd6000bf26070 */
[----:B------:R-:W0:Y:S08]  /*00c0*/  @!P0 LDC.64 R2, c[0x0][0x380] ;  /* 0x0000e000ff028b82 */ /* 0x000e300000000a00 */
[----:B------:R-:W1:Y:S01]  /*00d0*/  @!P1 LDC.64 R4, c[0x0][0x380] ;  /* 0x0000e000ff049b82 */ /* 0x000e620000000a00 */
[----:B0-----:R-:W-:-:S06]  /*00e0*/  @!P0 IMAD.WIDE.U32 R2, R7, 0x4, R2 ;  /* 0x0000000407028825 */ /* 0x001fcc00078e0002 */
[----:B----4-:R-:W2:Y:S01]  /*00f0*/  @!P0 LDG.E R2, desc[UR6][R2.64] ;  /* 0x0000000602028981 */ /* 0x010ea2000c1e1900 */
[----:B-1----:R-:W-:-:S06]  /*0100*/  @!P1 IMAD.WIDE.U32 R4, R9, 0x4, R4 ;  /* 0x0000000409049825 */ /* 0x002fcc00078e0004 */
[----:B------:R-:W3:Y:S01]  /*0110*/  @!P1 LDG.E R4, desc[UR6][R4.64] ;  /* 0x0000000604049981 */ /* 0x000ee2000c1e1900 */
[----:B------:R-:W0:Y:S01]  /*0120*/  S2UR UR5, SR_CgaCtaId ;  /* 0x00000000000579c3 */ /* 0x000e220000008800 */
[----:B------:R-:W-:Y:S01]  /*0130*/  UMOV UR4, 0x400 ;  /* 0x0000040000047882 */ /* 0x000fe20000000000 */
[----:B------:R-:W-:Y:S02]  /*0140*/  HFMA2 R8, -RZ, RZ, 0, 0 ;  /* 0x00000000ff087431 */ /* 0x000fe400000001ff */
[----:B------:R-:W-:Y:S01]  /*0150*/  IMAD.MOV.U32 R0, RZ, RZ, RZ ;  /* 0x000000ffff007224 */ /* 0x000fe200078e00ff */
[----:B0-----:R-:W-:-:S06]  /*0160*/  ULEA UR4, UR5, UR4, 0x18 ;  /* 0x0000000405047291 */ /* 0x001fcc000f8ec0ff */
[----:B------:R-:W-:-:S05]  /*0170*/  LEA R7, R11, UR4, 0x2 ;  /* 0x000000040b077c11 */ /* 0x000fca000f8e10ff */
[----:B------:R-:W-:Y:S01]  /*0180*/  IMAD R9, R6, 0x4, R7 ;  /* 0x0000000406097824 */ /* 0x000fe200078e0207 */
[----:B--2---:R-:W-:Y:S02]  /*0190*/  @!P0 I2FP.F32.U32 R0, R2 ;  /* 0x0000000200008245 */ /* 0x004fe40000201000 */
[----:B---3--:R-:W-:-:S03]  /*01a0*/  @!P1 I2FP.F32.U32 R8, R4 ;  /* 0x0000000400089245 */ /* 0x008fc60000201000 */
[----:B------:R0:W-:Y:S04]  /*01b0*/  STS [R7], R0 ;  /* 0x0000000007007388 */ /* 0x0001e80000000800 */
[----:B------:R0:W-:Y:S02]  /*01c0*/  STS [R9], R8 ;  /* 0x0000000809007388 */ /* 0x0001e40000000800 */
.L_x_0:
[----:B------:R-:W-:Y:S01]  /*01d0*/  BAR.SYNC.DEFER_BLOCKING 0x0 ;  /* 0x0000000000007b1d */ /* 0x000fe20000010000 */
[----:B------:R-:W-:-:S13]  /*01e0*/  ISETP.GE.U32.AND P0, PT, R11, R6, PT ;  /* 0x000000060b00720c */ /* 0x000fda0003f06070 */
[----:B0-----:R-:W-:Y:S01]  /*01f0*/  @!P0 LEA R0, R6, R7, 0x2 ;  /* 0x0000000706008211 */ /* 0x001fe200078e10ff */
[----:B------:R-:W-:Y:S05]  /*0200*/  @!P0 LDS R3, [R7] ;  /* 0x0000000007038984 */ /* 0x000fea0000000800 */
[----:B------:R-:W0:Y:S02]  /*0210*/  @!P0 LDS R0, [R0] ;  /* 0x0000000000008984 */ /* 0x000e240000000800 */
[----:B0-----:R-:W-:-:S05]  /*0220*/  @!P0 FADD R2, R0, R3 ;  /* 0x0000000300028221 */ /* 0x001fca0000000000 */
[----:B------:R1:W-:Y:S01]  /*0230*/  @!P0 STS [R7], R2 ;  /* 0x0000000207008388 */ /* 0x0003e20000000800 */
[----:B------:R-:W-:Y:S02]  /*0240*/  ISETP.GT.U32.AND P0, PT, R6, 0x1, PT ;  /* 0x000000010600780c */ /* 0x000fe40003f04070 */
[----:B------:R-:W-:-:S11]  /*0250*/  SHF.R.U32.HI R6, RZ, 0x1, R6 ;  /* 0x00000001ff067819 */ /* 0x000fd60000011606 */
[----:B-1----:R-:W-:Y:S05]  /*0260*/  @P0 BRA `(.L_x_0) ;  /* 0xfffffffc00d80947 */ /* 0x002fea000383ffff */
[----:B------:R-:W0:Y:S01]  /*0270*/  S2UR UR5, SR_CgaCtaId ;  /* 0x00000000000579c3 */ /* 0x000e220000008800 */
[----:B------:R-:W-:-:S07]  /*0280*/  UMOV UR4, 0x400 ;  /* 0x0000040000047882 */ /* 0x000fce0000000000 */
[----:B------:R-:W1:Y:S01]  /*0290*/  LDC.64 R2, c[0x0][0x388] ;  /* 0x0000e200ff027b82 */ /* 0x000e620000000a00 */
[----:B0-----:R-:W-:Y:S01]  /*02a0*/  ULEA UR4, UR5, UR4, 0x18 ;  /* 0x0000000405047291 */ /* 0x001fe2000f8ec0ff */
[----:B-1----:R-:W-:-:S08]  /*02b0*/  IMAD.WIDE.U32 R2, R13, 0x4, R2 ;  /* 0x000000040d027825 */ /* 0x002fd000078e0002 */
[----:B------:R-:W0:Y:S02]  /*02c0*/  LDS R0, [UR4] ;  /* 0x00000004ff007984 */ /* 0x000e240008000800 */
[----:B0-----:R-:W0:Y:S02]  /*02d0*/  F2I.U32.TRUNC.NTZ R5, R0 ;  /* 0x0000000000057305 */ /* 0x001e24000020f000 */
[----:B0-----:R-:W-:Y:S01]  /*02e0*/  STG.E desc[UR6][R2.64], R5 ;  /* 0x0000000502007986 */ /* 0x001fe2000c101906 */
[----:B------:R-:W-:Y:S05]  /*02f0*/  EXIT ;  /* 0x000000000000794d */ /* 0x000fea0003800000 */
.L_x_1:
[----:B------:R-:W-:-:S00]  /*0300*/  BRA `(.L_x_1) ;  /* 0xfffffffc00fc7947 */ /* 0x000fc0000383ffff */
[----:B------:R-:W-:-:S00]  /*0310*/  NOP ;  /* 0x0000000000007918 */ /* 0x000fc00000000000 */
        /* <DEDUP_REMOVED lines=14> */
.L_x_2:


//--------------------- .nv.shared._Z9reductionPjS_i --------------------------
	.section	.nv.shared._Z9reductionPjS_i,"aw",@nobits
	.sectionflags	@""
	.align	4
.nv.shared._Z9reductionPjS_i:
	.zero		1152


//--------------------- .nv.shared.reserved.0     --------------------------
	.section	.nv.shared.reserved.0,"aw",@nobits
	.weak		__nv_reservedSMEM_offset_0_alias
	.size		__nv_reservedSMEM_offset_0_alias, 0, 64
	.other		__nv_reservedSMEM_offset_0_alias,@"STO_CUDA_RESERVED_SHARED STV_DEFAULT"
__nv_reservedSMEM_offset_0_alias:
	.zero		0
	.zero		64


//--------------------- .nv.constant0._Z9reductionPjS_i --------------------------
	.section	.nv.constant0._Z9reductionPjS_i,"a",@progbits
	.sectionflags	@""
	.align	4
.nv.constant0._Z9reductionPjS_i:
	.zero		916


//--------------------- SYMBOLS --------------------------

	.type		.nv.reservedSmem.offset0,@object
	.size		.nv.reservedSmem.offset0,0x4
	.type		.nv.reservedSmem.cap,@object
	.size		.nv.reservedSmem.cap,0x4
